//
// Generated by NVIDIA NVVM Compiler
//
// Compiler Build ID: CL-36424714
// Cuda compilation tools, release 13.0, V13.0.88
// Based on NVVM 20.0.0
//

.version 9.0
.target sm_100
.address_size 64

	// .globl	_Z9GpuMatrixPdS_S_

.visible .entry _Z9GpuMatrixPdS_S_(
	.param .u64 .ptr .align 1 _Z9GpuMatrixPdS_S__param_0,
	.param .u64 .ptr .align 1 _Z9GpuMatrixPdS_S__param_1,
	.param .u64 .ptr .align 1 _Z9GpuMatrixPdS_S__param_2
)
{
	.reg .pred 	%p<4>;
	.reg .b32 	%r<12>;
	.reg .b64 	%rd<13>;
	.reg .b64 	%fd<13>;

	ld.param.u64 	%rd1, [_Z9GpuMatrixPdS_S__param_0];
	ld.param.u64 	%rd2, [_Z9GpuMatrixPdS_S__param_1];
	ld.param.u64 	%rd3, [_Z9GpuMatrixPdS_S__param_2];
	mov.u32 	%r3, %ctaid.x;
	mov.u32 	%r4, %ntid.x;
	mov.u32 	%r5, %tid.x;
	mad.lo.s32 	%r1, %r3, %r4, %r5;
	mov.u32 	%r6, %ctaid.y;
	mov.u32 	%r7, %ntid.y;
	mov.u32 	%r8, %tid.y;
	mad.lo.s32 	%r9, %r6, %r7, %r8;
	setp.gt.s32 	%p1, %r1, 3;
	setp.gt.u32 	%p2, %r9, 3;
	or.pred  	%p3, %p1, %p2;
	@%p3 bra 	$L__BB0_2;
	cvta.to.global.u64 	%rd4, %rd3;
	cvta.to.global.u64 	%rd5, %rd1;
	cvta.to.global.u64 	%rd6, %rd2;
	shl.b32 	%r10, %r9, 2;
	mul.wide.u32 	%rd7, %r10, 8;
	add.s64 	%rd8, %rd5, %rd7;
	ld.global.f64 	%fd1, [%rd8];
	mul.wide.s32 	%rd9, %r1, 8;
	add.s64 	%rd10, %rd6, %rd9;
	ld.global.f64 	%fd2, [%rd10];
	fma.rn.f64 	%fd3, %fd1, %fd2, 0d0000000000000000;
	ld.global.f64 	%fd4, [%rd8+8];
	ld.global.f64 	%fd5, [%rd10+32];
	fma.rn.f64 	%fd6, %fd4, %fd5, %fd3;
	ld.global.f64 	%fd7, [%rd8+16];
	ld.global.f64 	%fd8, [%rd10+64];
	fma.rn.f64 	%fd9, %fd7, %fd8, %fd6;
	ld.global.f64 	%fd10, [%rd8+24];
	ld.global.f64 	%fd11, [%rd10+96];
	fma.rn.f64 	%fd12, %fd10, %fd11, %fd9;
	add.s32 	%r11, %r10, %r1;
	mul.wide.s32 	%rd11, %r11, 8;
	add.s64 	%rd12, %rd4, %rd11;
	st.global.f64 	[%rd12], %fd12;
$L__BB0_2:
	ret;

}


// ===== COMPILED SASS (sm_100) =====

	.target	sm_100

	.elftype	@"ET_EXEC"


//--------------------- .note.nv.tkinfo           --------------------------
	.section	.note.nv.tkinfo,"",@"SHT_NOTE"
	.sectionflags	@"SHF_NOTE_NV_TKINFO"
	.tkinfo
        /*0018*/ 	.word	0x00000002
        /*0030*/ 	.string	""
        /*0030*/ 	.string	"ptxas"
        /*0030*/ 	.string	"Cuda compilation tools, release 13.0, V13.0.88"
        /*0030*/ 	.string	"Build cuda_13.0.r13.0/compiler.36424714_0"
        /*0030*/ 	.string	"-arch sm_100 -m 64 "



//--------------------- .note.nv.cuinfo           --------------------------
	.section	.note.nv.cuinfo,"",@"SHT_NOTE"
	.sectionflags	@"SHF_NOTE_NV_CUINFO"
        /*0018*/ 	.short	0x0002
        /*001a*/ 	.short	0x0064
        /*001c*/ 	.short	0x0082
	.zero		2


//--------------------- .nv.info                  --------------------------
	.section	.nv.info,"",@"SHT_CUDA_INFO"
	.align	4


	//----- nvinfo : EIATTR_REGCOUNT
	.align		4
        /*0000*/ 	.byte	0x04, 0x2f
        /*0002*/ 	.short	(.L_1 - .L_0)
	.align		4
.L_0:
        /*0004*/ 	.word	index@(_Z9GpuMatrixPdS_S_)
        /*0008*/ 	.word	0x0000001a


	//----- nvinfo : EIATTR_FRAME_SIZE
	.align		4
.L_1:
        /*000c*/ 	.byte	0x04, 0x11
        /*000e*/ 	.short	(.L_3 - .L_2)
	.align		4
.L_2:
        /*0010*/ 	.word	index@(_Z9GpuMatrixPdS_S_)
        /*0014*/ 	.word	0x00000000


	//----- nvinfo : EIATTR_MIN_STACK_SIZE
	.align		4
.L_3:
        /*0018*/ 	.byte	0x04, 0x12
        /*001a*/ 	.short	(.L_5 - .L_4)
	.align		4
.L_4:
        /*001c*/ 	.word	index@(_Z9GpuMatrixPdS_S_)
        /*0020*/ 	.word	0x00000000
.L_5:


//--------------------- .nv.compat                --------------------------
	.section	.nv.compat,"",@"SHT_CUDA_COMPAT_INFO"
	.align	4
        /*0000*/ 	.byte	0x02, 0x09, 0x00, 0x00, 0x02, 0x02, 0x01, 0x00, 0x02, 0x05, 0x05, 0x00, 0x03, 0x07, 0x01, 0x01
        /*0010*/ 	.byte	0x02, 0x03, 0x00, 0x00, 0x02, 0x06, 0x01, 0x00, 0x04, 0x0b, 0x08, 0x00, 0x01, 0x00, 0x00, 0x00
        /*0020*/ 	.byte	0x00, 0x00, 0x00, 0x00


//--------------------- .nv.info._Z9GpuMatrixPdS_S_ --------------------------
	.section	.nv.info._Z9GpuMatrixPdS_S_,"",@"SHT_CUDA_INFO"
	.sectionflags	@""
	.align	4


	//----- nvinfo : EIATTR_CUDA_API_VERSION
	.align		4
        /*0000*/ 	.byte	0x04, 0x37
        /*0002*/ 	.short	(.L_7 - .L_6)
.L_6:
        /*0004*/ 	.word	0x00000082


	//----- nvinfo : EIATTR_KPARAM_INFO
	.align		4
.L_7:
        /*0008*/ 	.byte	0x04, 0x17
        /*000a*/ 	.short	(.L_9 - .L_8)
.L_8:
        /*000c*/ 	.word	0x00000000
        /*0010*/ 	.short	0x0002
        /*0012*/ 	.short	0x0010
        /*0014*/ 	.byte	0x00, 0xf5, 0x21, 0x00


	//----- nvinfo : EIATTR_KPARAM_INFO
	.align		4
.L_9:
        /*0018*/ 	.byte	0x04, 0x17
        /*001a*/ 	.short	(.L_11 - .L_10)
.L_10:
        /*001c*/ 	.word	0x00000000
        /*0020*/ 	.short	0x0001
        /*0022*/ 	.short	0x0008
        /*0024*/ 	.byte	0x00, 0xf5, 0x21, 0x00


	//----- nvinfo : EIATTR_KPARAM_INFO
	.align		4
.L_11:
        /*0028*/ 	.byte	0x04, 0x17
        /*002a*/ 	.short	(.L_13 - .L_12)
.L_12:
        /*002c*/ 	.word	0x00000000
        /*0030*/ 	.short	0x0000
        /*0032*/ 	.short	0x0000
        /*0034*/ 	.byte	0x00, 0xf5, 0x21, 0x00


	//----- nvinfo : EIATTR_SPARSE_MMA_MASK
	.align		4
.L_13:
        /*0038*/ 	.byte	0x03, 0x50
        /*003a*/ 	.short	0x0000


	//----- nvinfo : EIATTR_MAXREG_COUNT
	.align		4
        /*003c*/ 	.byte	0x03, 0x1b
        /*003e*/ 	.short	0x00ff


	//----- nvinfo : EIATTR_MERCURY_ISA_VERSION
	.align		4
        /*0040*/ 	.byte	0x03, 0x5f
        /*0042*/ 	.short	0x0101


	//----- nvinfo : EIATTR_VRC_CTA_INIT_COUNT
	.align		4
        /*0044*/ 	.byte	0x02, 0x4a
	.zero		1
	.zero		1


	//----- nvinfo : EIATTR_EXIT_INSTR_OFFSETS
	.align		4
        /*0048*/ 	.byte	0x04, 0x1c
        /*004a*/ 	.short	(.L_15 - .L_14)


	//   ....[0]....
.L_14:
        /*004c*/ 	.word	0x000000b0


	//   ....[1]....
        /*0050*/ 	.word	0x00000220


	//----- nvinfo : EIATTR_CBANK_PARAM_SIZE
	.align		4
.L_15:
        /*0054*/ 	.byte	0x03, 0x19
        /*0056*/ 	.short	0x0018


	//----- nvinfo : EIATTR_PARAM_CBANK
	.align		4
        /*0058*/ 	.byte	0x04, 0x0a
        /*005a*/ 	.short	(.L_17 - .L_16)
	.align		4
.L_16:
        /*005c*/ 	.word	index@(.nv.constant0._Z9GpuMatrixPdS_S_)
        /*0060*/ 	.short	0x0380
        /*0062*/ 	.short	0x0018


	//----- nvinfo : EIATTR_SW_WAR
	.align		4
.L_17:
        /*0064*/ 	.byte	0x04, 0x36
        /*0066*/ 	.short	(.L_19 - .L_18)
.L_18:
        /*0068*/ 	.word	0x00000008
.L_19:


//--------------------- .nv.callgraph             --------------------------
	.section	.nv.callgraph,"",@"SHT_CUDA_CALLGRAPH"
	.align	4
	.sectionentsize	8
	.align		4
        /*0000*/ 	.word	0x00000000
	.align		4
        /*0004*/ 	.word	0xffffffff
	.align		4
        /*0008*/ 	.word	0x00000000
	.align		4
        /*000c*/ 	.word	0xfffffffe
	.align		4
        /*0010*/ 	.word	0x00000000
	.align		4
        /*0014*/ 	.word	0xfffffffd
	.align		4
        /*0018*/ 	.word	0x00000000
	.align		4
        /*001c*/ 	.word	0xfffffffc


//--------------------- .text._Z9GpuMatrixPdS_S_  --------------------------
	.section	.text._Z9GpuMatrixPdS_S_,"ax",@progbits
	.align	128
        .global         _Z9GpuMatrixPdS_S_
        .type           _Z9GpuMatrixPdS_S_,@function
        .size           _Z9GpuMatrixPdS_S_,(.L_x_1 - _Z9GpuMatrixPdS_S_)
        .other          _Z9GpuMatrixPdS_S_,@"STO_CUDA_ENTRY STV_DEFAULT"
_Z9GpuMatrixPdS_S_:
.text._Z9GpuMatrixPdS_S_:
[----:B------:R-:W-:Y:S01]  /*0000*/  LDC R1, c[0x0][0x37c] ;  /* 0x0000df00ff017b82 */ /* 0x000fe20000000800 */
[----:B------:R-:W0:Y:S07]  /*0010*/  S2R R2, SR_TID.Y ;  /* 0x0000000000027919 */ /* 0x000e2e0000002200 */
[----:B------:R-:W1:Y:S01]  /*0020*/  LDC R0, c[0x0][0x360] ;  /* 0x0000d800ff007b82 */ /* 0x000e620000000800 */
[----:B------:R-:W1:Y:S07]  /*0030*/  S2R R5, SR_TID.X ;  /* 0x0000000000057919 */ /* 0x000e6e0000002100 */
[----:B------:R-:W0:Y:S08]  /*0040*/  S2UR UR5, SR_CTAID.Y ;  /* 0x00000000000579c3 */ /* 0x000e300000002600 */
[----:B------:R-:W0:Y:S08]  /*0050*/  LDC R3, c[0x0][0x364] ;  /* 0x0000d900ff037b82 */ /* 0x000e300000000800 */
[----:B------:R-:W1:Y:S01]  /*0060*/  S2UR UR4, SR_CTAID.X ;  /* 0x00000000000479c3 */ /* 0x000e620000002500 */
[----:B0-----:R-:W-:-:S05]  /*0070*/  IMAD R3, R3, UR5, R2 ;  /* 0x0000000503037c24 */ /* 0x001fca000f8e0202 */
[----:B------:R-:W-:Y:S01]  /*0080*/  ISETP.GT.U32.AND P0, PT, R3, 0x3, PT ;  /* 0x000000030300780c */ /* 0x000fe20003f04070 */
[----:B-1----:R-:W-:-:S05]  /*0090*/  IMAD R0, R0, UR4, R5 ;  /* 0x0000000400007c24 */ /* 0x002fca000f8e0205 */
[----:B------:R-:W-:-:S13]  /*00a0*/  ISETP.GT.OR P0, PT, R0, 0x3, P0 ;  /* 0x000000030000780c */ /* 0x000fda0000704670 */
[----:B------:R-:W-:Y:S05]  /*00b0*/  @P0 EXIT ;  /* 0x000000000000094d */ /* 0x000fea0003800000 */
[----:B------:R-:W0:Y:S01]  /*00c0*/  LDC.64 R12, c[0x0][0x380] ;  /* 0x0000e000ff0c7b82 */ /* 0x000e220000000a00 */
[----:B------:R-:W1:Y:S01]  /*00d0*/  LDCU.64 UR4, c[0x0][0x358] ;  /* 0x00006b00ff0477ac */ /* 0x000e620008000a00 */
[----:B------:R-:W-:-:S06]  /*00e0*/  SHF.L.U32 R3, R3, 0x2, RZ ;  /* 0x0000000203037819 */ /* 0x000fcc00000006ff */
[----:B------:R-:W2:Y:S01]  /*00f0*/  LDC.64 R16, c[0x0][0x388] ;  /* 0x0000e200ff107b82 */ /* 0x000ea20000000a00 */
[----:B0-----:R-:W-:-:S05]  /*0100*/  IMAD.WIDE.U32 R12, R3, 0x8, R12 ;  /* 0x00000008030c7825 */ /* 0x001fca00078e000c */
[----:B-1----:R-:W3:Y:S01]  /*0110*/  LDG.E.64 R14, desc[UR4][R12.64] ;  /* 0x000000040c0e7981 */ /* 0x002ee2000c1e1b00 */
[----:B--2---:R-:W-:-:S03]  /*0120*/  IMAD.WIDE R16, R0, 0x8, R16 ;  /* 0x0000000800107825 */ /* 0x004fc600078e0210 */
[----:B------:R-:W2:Y:S04]  /*0130*/  LDG.E.64 R20, desc[UR4][R12.64+0x8] ;  /* 0x000008040c147981 */ /* 0x000ea8000c1e1b00 */
[----:B------:R-:W3:Y:S04]  /*0140*/  LDG.E.64 R18, desc[UR4][R16.64] ;  /* 0x0000000410127981 */ /* 0x000ee8000c1e1b00 */
[----:B------:R-:W2:Y:S04]  /*0150*/  LDG.E.64 R22, desc[UR4][R16.64+0x20] ;  /* 0x0000200410167981 */ /* 0x000ea8000c1e1b00 */
[----:B------:R-:W4:Y:S04]  /*0160*/  LDG.E.64 R6, desc[UR4][R12.64+0x10] ;  /* 0x000010040c067981 */ /* 0x000f28000c1e1b00 */
[----:B------:R-:W4:Y:S04]  /*0170*/  LDG.E.64 R8, desc[UR4][R16.64+0x40] ;  /* 0x0000400410087981 */ /* 0x000f28000c1e1b00 */
[----:B------:R-:W5:Y:S04]  /*0180*/  LDG.E.64 R4, desc[UR4][R12.64+0x18] ;  /* 0x000018040c047981 */ /* 0x000f68000c1e1b00 */
[----:B------:R-:W5:Y:S01]  /*0190*/  LDG.E.64 R10, desc[UR4][R16.64+0x60] ;  /* 0x00006004100a7981 */ /* 0x000f62000c1e1b00 */
[----:B------:R-:W-:Y:S01]  /*01a0*/  IADD3 R3, PT, PT, R0, R3, RZ ;  /* 0x0000000300037210 */ /* 0x000fe20007ffe0ff */
[----:B---3--:R-:W-:Y:S01]  /*01b0*/  DFMA R14, R14, R18, RZ ;  /* 0x000000120e0e722b */ /* 0x008fe200000000ff */
[----:B------:R-:W0:Y:S07]  /*01c0*/  LDC.64 R18, c[0x0][0x390] ;  /* 0x0000e400ff127b82 */ /* 0x000e2e0000000a00 */
[----:B--2---:R-:W-:-:S08]  /*01d0*/  DFMA R14, R20, R22, R14 ;  /* 0x00000016140e722b */ /* 0x004fd0000000000e */
[----:B----4-:R-:W-:-:S08]  /*01e0*/  DFMA R6, R6, R8, R14 ;  /* 0x000000080606722b */ /* 0x010fd0000000000e */
[----:B-----5:R-:W-:Y:S01]  /*01f0*/  DFMA R4, R4, R10, R6 ;  /* 0x0000000a0404722b */ /* 0x020fe20000000006 */
[----:B0-----:R-:W-:-:S06]  /*0200*/  IMAD.WIDE R2, R3, 0x8, R18 ;  /* 0x0000000803027825 */ /* 0x001fcc00078e0212 */
[----:B------:R-:W-:Y:S01]  /*0210*/  STG.E.64 desc[UR4][R2.64], R4 ;  /* 0x0000000402007986 */ /* 0x000fe2000c101b04 */
[----:B------:R-:W-:Y:S05]  /*0220*/  EXIT ;  /* 0x000000000000794d */ /* 0x000fea0003800000 */
.L_x_0:
[----:B------:R-:W-:-:S00]  /*0230*/  BRA `(.L_x_0) ;  /* 0xfffffffc00fc7947 */ /* 0x000fc0000383ffff */
[----:B------:R-:W-:-:S00]  /*0240*/  NOP ;  /* 0x0000000000007918 */ /* 0x000fc00000000000 */
        /* <DEDUP_REMOVED lines=11> */
.L_x_1:


//--------------------- .nv.shared.reserved.0     --------------------------
	.section	.nv.shared.reserved.0,"aw",@nobits
	.weak		__nv_reservedSMEM_offset_0_alias
	.size		__nv_reservedSMEM_offset_0_alias, 0, 64
	.other		__nv_reservedSMEM_offset_0_alias,@"STO_CUDA_RESERVED_SHARED STV_DEFAULT"
__nv_reservedSMEM_offset_0_alias:
	.zero		0
	.zero		64


//--------------------- .nv.constant0._Z9GpuMatrixPdS_S_ --------------------------
	.section	.nv.constant0._Z9GpuMatrixPdS_S_,"a",@progbits
	.sectionflags	@""
	.align	4
.nv.constant0._Z9GpuMatrixPdS_S_:
	.zero		920


//--------------------- SYMBOLS --------------------------

	.type		.nv.reservedSmem.offset0,@object
	.size		.nv.reservedSmem.offset0,0x4
